	.headerflags	@"EF_CUDA_TEXMODE_UNIFIED EF_CUDA_64BIT_ADDRESS EF_CUDA_ACCELERATORS EF_CUDA_SM90 EF_CUDA_VIRTUAL_SM(EF_CUDA_SM90)"
	.elftype	@"ET_EXEC"


//--------------------- .nv.info                  --------------------------
	.section	.nv.info,"",@"SHT_CUDA_INFO"
	.align	4


	//----- nvinfo : EIATTR_REGCOUNT
	.align		4
        /*0000*/ 	.byte	0x04, 0x2f
        /*0002*/ 	.short	(.L_1 - .L_0)
	.align		4
.L_0:
        /*0004*/ 	.word	index@(triton_poi_fused_convolution_12)
        /*0008*/ 	.word	0x0000000a


	//----- nvinfo : EIATTR_MIN_STACK_SIZE
	.align		4
.L_1:
        /*000c*/ 	.byte	0x04, 0x12
        /*000e*/ 	.short	(.L_3 - .L_2)
	.align		4
.L_2:
        /*0010*/ 	.word	index@(triton_poi_fused_convolution_12)
        /*0014*/ 	.word	0x00000000


	//----- nvinfo : EIATTR_FRAME_SIZE
	.align		4
.L_3:
        /*0018*/ 	.byte	0x04, 0x11
        /*001a*/ 	.short	(.L_5 - .L_4)
	.align		4
.L_4:
        /*001c*/ 	.word	index@(triton_poi_fused_convolution_12)
        /*0020*/ 	.word	0x00000000


	//----- nvinfo : EIATTR_MIN_STACK_SIZE
	.align		4
.L_5:
        /*0024*/ 	.byte	0x04, 0x12
        /*0026*/ 	.short	(.L_7 - .L_6)
	.align		4
.L_6:
        /*0028*/ 	.word	index@(triton_poi_fused_convolution_12)
        /*002c*/ 	.word	0x00000000
.L_7:


//--------------------- .nv.info.triton_poi_fused_convolution_12 --------------------------
	.section	.nv.info.triton_poi_fused_convolution_12,"",@"SHT_CUDA_INFO"
	.sectionflags	@""
	.align	4


	//----- nvinfo : EIATTR_CUDA_API_VERSION
	.align		4
        /*0000*/ 	.byte	0x04, 0x37
        /*0002*/ 	.short	(.L_9 - .L_8)
.L_8:
        /*0004*/ 	.word	0x0000007c


	//----- nvinfo : EIATTR_KPARAM_INFO
	.align		4
.L_9:
        /*0008*/ 	.byte	0x04, 0x17
        /*000a*/ 	.short	(.L_11 - .L_10)
.L_10:
        /*000c*/ 	.word	0x00000000
        /*0010*/ 	.short	0x0002
        /*0012*/ 	.short	0x0010
        /*0014*/ 	.byte	0x00, 0xf0, 0x11, 0x00


	//----- nvinfo : EIATTR_KPARAM_INFO
	.align		4
.L_11:
        /*0018*/ 	.byte	0x04, 0x17
        /*001a*/ 	.short	(.L_13 - .L_12)
.L_12:
        /*001c*/ 	.word	0x00000000
        /*0020*/ 	.short	0x0001
        /*0022*/ 	.short	0x0008
        /*0024*/ 	.byte	0x00, 0xf4, 0x21, 0x00


	//----- nvinfo : EIATTR_KPARAM_INFO
	.align		4
.L_13:
        /*0028*/ 	.byte	0x04, 0x17
        /*002a*/ 	.short	(.L_15 - .L_14)
.L_14:
        /*002c*/ 	.word	0x00000000
        /*0030*/ 	.short	0x0000
        /*0032*/ 	.short	0x0000
        /*0034*/ 	.byte	0x00, 0xf4, 0x21, 0x00


	//----- nvinfo : EIATTR_SPARSE_MMA_MASK
	.align		4
.L_15:
        /*0038*/ 	.byte	0x03, 0x50
        /*003a*/ 	.short	0x0000


	//----- nvinfo : EIATTR_MAXREG_COUNT
	.align		4
        /*003c*/ 	.byte	0x03, 0x1b
        /*003e*/ 	.short	0x00ff


	//----- nvinfo : EIATTR_EXIT_INSTR_OFFSETS
	.align		4
        /*0040*/ 	.byte	0x04, 0x1c
        /*0042*/ 	.short	(.L_17 - .L_16)


	//   ....[0]....
.L_16:
        /*0044*/ 	.word	0x000000f0


	//----- nvinfo : EIATTR_REQNTID
	.align		4
.L_17:
        /*0048*/ 	.byte	0x04, 0x10
        /*004a*/ 	.short	(.L_19 - .L_18)
.L_18:
        /*004c*/ 	.word	0x00000080
        /*0050*/ 	.word	0x00000001
        /*0054*/ 	.word	0x00000001


	//----- nvinfo : EIATTR_CBANK_PARAM_SIZE
	.align		4
.L_19:
        /*0058*/ 	.byte	0x03, 0x19
        /*005a*/ 	.short	0x0014


	//----- nvinfo : EIATTR_PARAM_CBANK
	.align		4
        /*005c*/ 	.byte	0x04, 0x0a
        /*005e*/ 	.short	(.L_21 - .L_20)
	.align		4
.L_20:
        /*0060*/ 	.word	index@(.nv.constant0.triton_poi_fused_convolution_12)
        /*0064*/ 	.short	0x0210
        /*0066*/ 	.short	0x0014


	//----- nvinfo : EIATTR_SW_WAR
	.align		4
.L_21:
        /*0068*/ 	.byte	0x04, 0x36
        /*006a*/ 	.short	(.L_23 - .L_22)
.L_22:
        /*006c*/ 	.word	0x00000008
.L_23:


//--------------------- .nv.callgraph             --------------------------
	.section	.nv.callgraph,"",@"SHT_CUDA_CALLGRAPH"
	.align	4
	.sectionentsize	8
	.align		4
        /*0000*/ 	.word	0x00000000
	.align		4
        /*0004*/ 	.word	0xffffffff
	.align		4
        /*0008*/ 	.word	0x00000000
	.align		4
        /*000c*/ 	.word	0xfffffffe
	.align		4
        /*0010*/ 	.word	0x00000000
	.align		4
        /*0014*/ 	.word	0xfffffffd
	.align		4
        /*0018*/ 	.word	0x00000000
	.align		4
        /*001c*/ 	.word	0xfffffffc


//--------------------- .text.triton_poi_fused_convolution_12 --------------------------
	.section	.text.triton_poi_fused_convolution_12,"ax",@progbits
	.align	128
        .global         triton_poi_fused_convolution_12
        .type           triton_poi_fused_convolution_12,@function
        .size           triton_poi_fused_convolution_12,(.L_x_1 - triton_poi_fused_convolution_12)
        .other          triton_poi_fused_convolution_12,@"STO_CUDA_ENTRY STV_DEFAULT"
triton_poi_fused_convolution_12:
.text.triton_poi_fused_convolution_12:
[----:B------:R-:W-:Y:S01]  /*0000*/  LDC R1, c[0x0][0x28] ;  /* 0x00000a00ff017b82 */ /* 0x000fe20000000800 */
[----:B------:R-:W1:Y:S07]  /*0010*/  S2R R0, SR_TID.X ;  /* 0x0000000000007919 */ /* 0x000e6e0000002100 */
[----:B------:R-:W2:Y:S01]  /*0020*/  LDC.64 R2, c[0x0][0x210] ;  /* 0x00008400ff027b82 */ /* 0x000ea20000000a00 */
[----:B------:R-:W-:Y:S01]  /*0030*/  ULDC.64 UR4, c[0x0][0x208] ;  /* 0x0000820000047ab9 */ /* 0x000fe20000000a00 */
[----:B------:R-:W3:Y:S06]  /*0040*/  S2R R7, SR_CTAID.X ;  /* 0x0000000000077919 */ /* 0x000eec0000002500 */
[----:B------:R-:W4:Y:S01]  /*0050*/  LDC.64 R4, c[0x0][0x218] ;  /* 0x00008600ff047b82 */ /* 0x000f220000000a00 */
[----:B-1----:R-:W-:Y:S01]  /*0060*/  SHF.L.U32 R0, R0, 0x1, RZ ;  /* 0x0000000100007819 */ /* 0x002fe200000006ff */
[----:B----4-:R-:W4:Y:S03]  /*0070*/  LDG.E R4, desc[UR4][R4.64] ;  /* 0x0000000404047981 */ /* 0x010f26000c1e1900 */
[----:B------:R-:W-:-:S04]  /*0080*/  LOP3.LUT R0, R0, 0xfe, RZ, 0xc0, !PT ;  /* 0x000000fe00007812 */ /* 0x000fc800078ec0ff */
[----:B---3--:R-:W-:-:S05]  /*0090*/  LEA R7, R7, R0, 0x8 ;  /* 0x0000000007077211 */ /* 0x008fca00078e40ff */
[----:B--2---:R-:W-:-:S05]  /*00a0*/  IMAD.WIDE R2, R7, 0x4, R2 ;  /* 0x0000000407027825 */ /* 0x004fca00078e0202 */
[----:B------:R-:W4:Y:S02]  /*00b0*/  LDG.E.64 R6, desc[UR4][R2.64] ;  /* 0x0000000402067981 */ /* 0x000f24000c1e1b00 */
[--C-:B----4-:R-:W-:Y:S01]  /*00c0*/  FADD R6, R6, R4.reuse ;  /* 0x0000000406067221 */ /* 0x110fe20000000000 */
[----:B------:R-:W-:-:S05]  /*00d0*/  FADD R7, R7, R4 ;  /* 0x0000000407077221 */ /* 0x000fca0000000000 */
[----:B------:R-:W-:Y:S01]  /*00e0*/  STG.E.64 desc[UR4][R2.64], R6 ;  /* 0x0000000602007986 */ /* 0x000fe2000c101b04 */
[----:B------:R-:W-:Y:S05]  /*00f0*/  EXIT ;  /* 0x000000000000794d */ /* 0x000fea0003800000 */
.L_x_0:
[----:B------:R-:W-:-:S00]  /*0100*/  BRA `(.L_x_0) ;  /* 0xfffffffc00fc7947 */ /* 0x000fc0000383ffff */
[----:B------:R-:W-:-:S00]  /*0110*/  NOP ;  /* 0x0000000000007918 */ /* 0x000fc00000000000 */
        /* <DEDUP_REMOVED lines=14> */
.L_x_1:


//--------------------- .nv.constant0.triton_poi_fused_convolution_12 --------------------------
	.section	.nv.constant0.triton_poi_fused_convolution_12,"a",@progbits
	.sectionflags	@""
	.align	4
.nv.constant0.triton_poi_fused_convolution_12:
	.zero		548
